//
// Generated by NVIDIA NVVM Compiler
//
// Compiler Build ID: CL-36424714
// Cuda compilation tools, release 13.0, V13.0.88
// Based on NVVM 20.0.0
//

.version 9.0
.target sm_100
.address_size 64

	// .globl	_Z10hello_cudav
.extern .func  (.param .b32 func_retval0) vprintf
(
	.param .b64 vprintf_param_0,
	.param .b64 vprintf_param_1
)
;
.global .align 1 .b8 $str[19] = {72, 101, 108, 108, 111, 32, 67, 117, 100, 97, 32, 87, 111, 114, 108, 100, 32, 10};

.visible .entry _Z10hello_cudav()
{
	.reg .b32 	%r<3>;
	.reg .b64 	%rd<3>;

	mov.u64 	%rd1, $str;
	cvta.global.u64 	%rd2, %rd1;
	{ // callseq 0, 0
	.param .b64 param0;
	st.param.b64 	[param0], %rd2;
	.param .b64 param1;
	st.param.b64 	[param1], 0;
	.param .b32 retval0;
	call.uni (retval0), 
	vprintf, 
	(
	param0, 
	param1
	);
	ld.param.b32 	%r1, [retval0];
	} // callseq 0
	ret;

}


// ===== COMPILED SASS (sm_100) =====

	.target	sm_100

	.elftype	@"ET_EXEC"


//--------------------- .note.nv.tkinfo           --------------------------
	.section	.note.nv.tkinfo,"",@"SHT_NOTE"
	.sectionflags	@"SHF_NOTE_NV_TKINFO"
	.tkinfo
        /*0018*/ 	.word	0x00000002
        /*0030*/ 	.string	""
        /*0030*/ 	.string	"ptxas"
        /*0030*/ 	.string	"Cuda compilation tools, release 13.0, V13.0.88"
        /*0030*/ 	.string	"Build cuda_13.0.r13.0/compiler.36424714_0"
        /*0030*/ 	.string	"-arch sm_100 -m 64 "



//--------------------- .note.nv.cuinfo           --------------------------
	.section	.note.nv.cuinfo,"",@"SHT_NOTE"
	.sectionflags	@"SHF_NOTE_NV_CUINFO"
        /*0018*/ 	.short	0x0002
        /*001a*/ 	.short	0x0064
        /*001c*/ 	.short	0x0082
	.zero		2


//--------------------- .nv.info                  --------------------------
	.section	.nv.info,"",@"SHT_CUDA_INFO"
	.align	4


	//----- nvinfo : EIATTR_REGCOUNT
	.align		4
        /*0000*/ 	.byte	0x04, 0x2f
        /*0002*/ 	.short	(.L_2 - .L_1)
	.align		4
.L_1:
        /*0004*/ 	.word	index@(_Z10hello_cudav)
        /*0008*/ 	.word	0x00000018


	//----- nvinfo : EIATTR_FRAME_SIZE
	.align		4
.L_2:
        /*000c*/ 	.byte	0x04, 0x11
        /*000e*/ 	.short	(.L_4 - .L_3)
	.align		4
.L_3:
        /*0010*/ 	.word	index@(_Z10hello_cudav)
        /*0014*/ 	.word	0x00000000


	//----- nvinfo : EIATTR_MIN_STACK_SIZE
	.align		4
.L_4:
        /*0018*/ 	.byte	0x04, 0x12
        /*001a*/ 	.short	(.L_6 - .L_5)
	.align		4
.L_5:
        /*001c*/ 	.word	index@(_Z10hello_cudav)
        /*0020*/ 	.word	0x00000000
.L_6:


//--------------------- .nv.compat                --------------------------
	.section	.nv.compat,"",@"SHT_CUDA_COMPAT_INFO"
	.align	4
        /*0000*/ 	.byte	0x02, 0x09, 0x00, 0x00, 0x02, 0x02, 0x01, 0x00, 0x02, 0x05, 0x05, 0x00, 0x03, 0x07, 0x01, 0x01
        /*0010*/ 	.byte	0x02, 0x03, 0x00, 0x00, 0x02, 0x06, 0x01, 0x00, 0x04, 0x0b, 0x08, 0x00, 0x09, 0x00, 0x00, 0x00
        /*0020*/ 	.byte	0x00, 0x00, 0x00, 0x00


//--------------------- .nv.info._Z10hello_cudav  --------------------------
	.section	.nv.info._Z10hello_cudav,"",@"SHT_CUDA_INFO"
	.sectionflags	@""
	.align	4


	//----- nvinfo : EIATTR_CUDA_API_VERSION
	.align		4
        /*0000*/ 	.byte	0x04, 0x37
        /*0002*/ 	.short	(.L_8 - .L_7)
.L_7:
        /*0004*/ 	.word	0x00000082


	//----- nvinfo : EIATTR_SPARSE_MMA_MASK
	.align		4
.L_8:
        /*0008*/ 	.byte	0x03, 0x50
        /*000a*/ 	.short	0x0000


	//----- nvinfo : EIATTR_MAXREG_COUNT
	.align		4
        /*000c*/ 	.byte	0x03, 0x1b
        /*000e*/ 	.short	0x00ff


	//----- nvinfo : EIATTR_EXTERNS
	.align		4
        /*0010*/ 	.byte	0x04, 0x0f
        /*0012*/ 	.short	(.L_10 - .L_9)


	//   ....[0]....
	.align		4
.L_9:
        /*0014*/ 	.word	index@(vprintf)


	//----- nvinfo : EIATTR_MERCURY_ISA_VERSION
	.align		4
.L_10:
        /*0018*/ 	.byte	0x03, 0x5f
        /*001a*/ 	.short	0x0101


	//----- nvinfo : EIATTR_VRC_CTA_INIT_COUNT
	.align		4
        /*001c*/ 	.byte	0x02, 0x4a
	.zero		1
	.zero		1


	//----- nvinfo : EIATTR_SYSCALL_OFFSETS
	.align		4
        /*0020*/ 	.byte	0x04, 0x46
        /*0022*/ 	.short	(.L_12 - .L_11)


	//   ....[0]....
.L_11:
        /*0024*/ 	.word	0x00000080


	//----- nvinfo : EIATTR_EXIT_INSTR_OFFSETS
	.align		4
.L_12:
        /*0028*/ 	.byte	0x04, 0x1c
        /*002a*/ 	.short	(.L_14 - .L_13)


	//   ....[0]....
.L_13:
        /*002c*/ 	.word	0x00000090


	//----- nvinfo : EIATTR_SW_WAR
	.align		4
.L_14:
        /*0030*/ 	.byte	0x04, 0x36
        /*0032*/ 	.short	(.L_16 - .L_15)
.L_15:
        /*0034*/ 	.word	0x00000008
.L_16:


//--------------------- .nv.callgraph             --------------------------
	.section	.nv.callgraph,"",@"SHT_CUDA_CALLGRAPH"
	.align	4
	.sectionentsize	8
	.align		4
        /*0000*/ 	.word	0x00000000
	.align		4
        /*0004*/ 	.word	0xffffffff
	.align		4
        /*0008*/ 	.word	index@(_Z10hello_cudav)
	.align		4
        /*000c*/ 	.word	index@(vprintf)
	.align		4
        /*0010*/ 	.word	0x00000000
	.align		4
        /*0014*/ 	.word	0xfffffffe
	.align		4
        /*0018*/ 	.word	0x00000000
	.align		4
        /*001c*/ 	.word	0xfffffffd
	.align		4
        /*0020*/ 	.word	0x00000000
	.align		4
        /*0024*/ 	.word	0xfffffffc


//--------------------- .nv.constant4             --------------------------
	.section	.nv.constant4,"a",@progbits
	.align	8
	.align		8
.nv.constant4:
        /*0000*/ 	.dword	vprintf
	.align		8
        /*0008*/ 	.dword	$str


//--------------------- .text._Z10hello_cudav     --------------------------
	.section	.text._Z10hello_cudav,"ax",@progbits
	.align	128
        .global         _Z10hello_cudav
        .type           _Z10hello_cudav,@function
        .size           _Z10hello_cudav,(.L_x_2 - _Z10hello_cudav)
        .other          _Z10hello_cudav,@"STO_CUDA_ENTRY STV_DEFAULT"
_Z10hello_cudav:
.text._Z10hello_cudav:
[----:B------:R-:W0:Y:S01]  /*0000*/  LDC R1, c[0x0][0x37c] ;  /* 0x0000df00ff017b82 */ /* 0x000e220000000800 */
[----:B------:R-:W-:Y:S01]  /*0010*/  MOV R0, 0x0 ;  /* 0x0000000000007802 */ /* 0x000fe20000000f00 */
[----:B------:R-:W1:Y:S01]  /*0020*/  LDCU.64 UR4, c[0x4][0x8] ;  /* 0x01000100ff0477ac */ /* 0x000e620008000a00 */
[----:B------:R-:W-:-:S05]  /*0030*/  CS2R R6, SRZ ;  /* 0x0000000000067805 */ /* 0x000fca000001ff00 */
[----:B------:R2:W3:Y:S01]  /*0040*/  LDC.64 R2, c[0x4][R0] ;  /* 0x0100000000027b82 */ /* 0x0004e20000000a00 */
[----:B-1----:R-:W-:Y:S02]  /*0050*/  IMAD.U32 R4, RZ, RZ, UR4 ;  /* 0x00000004ff047e24 */ /* 0x002fe4000f8e00ff */
[----:B--2---:R-:W-:-:S07]  /*0060*/  IMAD.U32 R5, RZ, RZ, UR5 ;  /* 0x00000005ff057e24 */ /* 0x004fce000f8e00ff */
[----:B------:R-:W-:-:S07]  /*0070*/  LEPC R20, `(.L_x_0) ;  /* 0x000000001014794e */ /* 0x000fce0000000000 */
[----:B0--3--:R-:W-:Y:S05]  /*0080*/  CALL.ABS.NOINC R2 ;  /* 0x0000000002007343 */ /* 0x009fea0003c00000 */
.L_x_0:
[----:B------:R-:W-:Y:S05]  /*0090*/  EXIT ;  /* 0x000000000000794d */ /* 0x000fea0003800000 */
.L_x_1:
[----:B------:R-:W-:-:S00]  /*00a0*/  BRA `(.L_x_1) ;  /* 0xfffffffc00fc7947 */ /* 0x000fc0000383ffff */
[----:B------:R-:W-:-:S00]  /*00b0*/  NOP ;  /* 0x0000000000007918 */ /* 0x000fc00000000000 */
        /* <DEDUP_REMOVED lines=12> */
.L_x_2:


//--------------------- .nv.global.init           --------------------------
	.section	.nv.global.init,"aw",@progbits
.nv.global.init:
	.type		$str,@object
	.size		$str,(.L_0 - $str)
$str:
        /*0000*/ 	.byte	0x48, 0x65, 0x6c, 0x6c, 0x6f, 0x20, 0x43, 0x75, 0x64, 0x61, 0x20, 0x57, 0x6f, 0x72, 0x6c, 0x64
        /*0010*/ 	.byte	0x20, 0x0a, 0x00
.L_0:


//--------------------- .nv.shared.reserved.0     --------------------------
	.section	.nv.shared.reserved.0,"aw",@nobits
	.weak		__nv_reservedSMEM_offset_0_alias
	.size		__nv_reservedSMEM_offset_0_alias, 0, 64
	.other		__nv_reservedSMEM_offset_0_alias,@"STO_CUDA_RESERVED_SHARED STV_DEFAULT"
__nv_reservedSMEM_offset_0_alias:
	.zero		0
	.zero		64


//--------------------- .nv.constant0._Z10hello_cudav --------------------------
	.section	.nv.constant0._Z10hello_cudav,"a",@progbits
	.sectionflags	@""
	.align	4
.nv.constant0._Z10hello_cudav:
	.zero		896


//--------------------- SYMBOLS --------------------------

	.type		.nv.reservedSmem.offset0,@object
	.size		.nv.reservedSmem.offset0,0x4
	.type		vprintf,@function
